	.headerflags	@"EF_CUDA_TEXMODE_UNIFIED EF_CUDA_64BIT_ADDRESS EF_CUDA_ACCELERATORS EF_CUDA_SM90 EF_CUDA_VIRTUAL_SM(EF_CUDA_SM90)"
	.elftype	@"ET_EXEC"


//--------------------- .nv.info                  --------------------------
	.section	.nv.info,"",@"SHT_CUDA_INFO"
	.align	4


	//----- nvinfo : EIATTR_REGCOUNT
	.align		4
        /*0000*/ 	.byte	0x04, 0x2f
        /*0002*/ 	.short	(.L_1 - .L_0)
	.align		4
.L_0:
        /*0004*/ 	.word	index@(triton_red_fused__to_copy_mul_sum_1)
        /*0008*/ 	.word	0x00000020


	//----- nvinfo : EIATTR_MIN_STACK_SIZE
	.align		4
.L_1:
        /*000c*/ 	.byte	0x04, 0x12
        /*000e*/ 	.short	(.L_3 - .L_2)
	.align		4
.L_2:
        /*0010*/ 	.word	index@(triton_red_fused__to_copy_mul_sum_1)
        /*0014*/ 	.word	0x00000000


	//----- nvinfo : EIATTR_FRAME_SIZE
	.align		4
.L_3:
        /*0018*/ 	.byte	0x04, 0x11
        /*001a*/ 	.short	(.L_5 - .L_4)
	.align		4
.L_4:
        /*001c*/ 	.word	index@(triton_red_fused__to_copy_mul_sum_1)
        /*0020*/ 	.word	0x00000000


	//----- nvinfo : EIATTR_MIN_STACK_SIZE
	.align		4
.L_5:
        /*0024*/ 	.byte	0x04, 0x12
        /*0026*/ 	.short	(.L_7 - .L_6)
	.align		4
.L_6:
        /*0028*/ 	.word	index@(triton_red_fused__to_copy_mul_sum_1)
        /*002c*/ 	.word	0x00000000
.L_7:


//--------------------- .nv.info.triton_red_fused__to_copy_mul_sum_1 --------------------------
	.section	.nv.info.triton_red_fused__to_copy_mul_sum_1,"",@"SHT_CUDA_INFO"
	.sectionflags	@""
	.align	4


	//----- nvinfo : EIATTR_CUDA_API_VERSION
	.align		4
        /*0000*/ 	.byte	0x04, 0x37
        /*0002*/ 	.short	(.L_9 - .L_8)
.L_8:
        /*0004*/ 	.word	0x0000007c


	//----- nvinfo : EIATTR_KPARAM_INFO
	.align		4
.L_9:
        /*0008*/ 	.byte	0x04, 0x17
        /*000a*/ 	.short	(.L_11 - .L_10)
.L_10:
        /*000c*/ 	.word	0x00000000
        /*0010*/ 	.short	0x0006
        /*0012*/ 	.short	0x0028
        /*0014*/ 	.byte	0x00, 0xf4, 0x21, 0x00


	//----- nvinfo : EIATTR_KPARAM_INFO
	.align		4
.L_11:
        /*0018*/ 	.byte	0x04, 0x17
        /*001a*/ 	.short	(.L_13 - .L_12)
.L_12:
        /*001c*/ 	.word	0x00000000
        /*0020*/ 	.short	0x0005
        /*0022*/ 	.short	0x0024
        /*0024*/ 	.byte	0x00, 0xf0, 0x11, 0x00


	//----- nvinfo : EIATTR_KPARAM_INFO
	.align		4
.L_13:
        /*0028*/ 	.byte	0x04, 0x17
        /*002a*/ 	.short	(.L_15 - .L_14)
.L_14:
        /*002c*/ 	.word	0x00000000
        /*0030*/ 	.short	0x0004
        /*0032*/ 	.short	0x0020
        /*0034*/ 	.byte	0x00, 0xf0, 0x11, 0x00


	//----- nvinfo : EIATTR_KPARAM_INFO
	.align		4
.L_15:
        /*0038*/ 	.byte	0x04, 0x17
        /*003a*/ 	.short	(.L_17 - .L_16)
.L_16:
        /*003c*/ 	.word	0x00000000
        /*0040*/ 	.short	0x0003
        /*0042*/ 	.short	0x0018
        /*0044*/ 	.byte	0x00, 0xf4, 0x21, 0x00


	//----- nvinfo : EIATTR_KPARAM_INFO
	.align		4
.L_17:
        /*0048*/ 	.byte	0x04, 0x17
        /*004a*/ 	.short	(.L_19 - .L_18)
.L_18:
        /*004c*/ 	.word	0x00000000
        /*0050*/ 	.short	0x0002
        /*0052*/ 	.short	0x0010
        /*0054*/ 	.byte	0x00, 0xf4, 0x21, 0x00


	//----- nvinfo : EIATTR_KPARAM_INFO
	.align		4
.L_19:
        /*0058*/ 	.byte	0x04, 0x17
        /*005a*/ 	.short	(.L_21 - .L_20)
.L_20:
        /*005c*/ 	.word	0x00000000
        /*0060*/ 	.short	0x0001
        /*0062*/ 	.short	0x0008
        /*0064*/ 	.byte	0x00, 0xf4, 0x21, 0x00


	//----- nvinfo : EIATTR_KPARAM_INFO
	.align		4
.L_21:
        /*0068*/ 	.byte	0x04, 0x17
        /*006a*/ 	.short	(.L_23 - .L_22)
.L_22:
        /*006c*/ 	.word	0x00000000
        /*0070*/ 	.short	0x0000
        /*0072*/ 	.short	0x0000
        /*0074*/ 	.byte	0x00, 0xf4, 0x21, 0x00


	//----- nvinfo : EIATTR_SPARSE_MMA_MASK
	.align		4
.L_23:
        /*0078*/ 	.byte	0x03, 0x50
        /*007a*/ 	.short	0x0000


	//----- nvinfo : EIATTR_MAXREG_COUNT
	.align		4
        /*007c*/ 	.byte	0x03, 0x1b
        /*007e*/ 	.short	0x00ff


	//----- nvinfo : EIATTR_COOP_GROUP_MASK_REGIDS
	.align		4
        /*0080*/ 	.byte	0x04, 0x29
        /*0082*/ 	.short	(.L_25 - .L_24)


	//   ....[0]....
.L_24:
        /*0084*/ 	.word	0xffffffff


	//   ....[1]....
        /*0088*/ 	.word	0xffffffff


	//----- nvinfo : EIATTR_COOP_GROUP_INSTR_OFFSETS
	.align		4
.L_25:
        /*008c*/ 	.byte	0x04, 0x28
        /*008e*/ 	.short	(.L_27 - .L_26)


	//   ....[0]....
.L_26:
        /*0090*/ 	.word	0x000009a0


	//   ....[1]....
        /*0094*/ 	.word	0x000009e0


	//----- nvinfo : EIATTR_EXIT_INSTR_OFFSETS
	.align		4
.L_27:
        /*0098*/ 	.byte	0x04, 0x1c
        /*009a*/ 	.short	(.L_29 - .L_28)


	//   ....[0]....
.L_28:
        /*009c*/ 	.word	0x00000a00


	//   ....[1]....
        /*00a0*/ 	.word	0x00000a40


	//----- nvinfo : EIATTR_REQNTID
	.align		4
.L_29:
        /*00a4*/ 	.byte	0x04, 0x10
        /*00a6*/ 	.short	(.L_31 - .L_30)
.L_30:
        /*00a8*/ 	.word	0x00000040
        /*00ac*/ 	.word	0x00000001
        /*00b0*/ 	.word	0x00000001


	//----- nvinfo : EIATTR_CBANK_PARAM_SIZE
	.align		4
.L_31:
        /*00b4*/ 	.byte	0x03, 0x19
        /*00b6*/ 	.short	0x0030


	//----- nvinfo : EIATTR_PARAM_CBANK
	.align		4
        /*00b8*/ 	.byte	0x04, 0x0a
        /*00ba*/ 	.short	(.L_33 - .L_32)
	.align		4
.L_32:
        /*00bc*/ 	.word	index@(.nv.constant0.triton_red_fused__to_copy_mul_sum_1)
        /*00c0*/ 	.short	0x0210
        /*00c2*/ 	.short	0x0030


	//----- nvinfo : EIATTR_SW_WAR
	.align		4
.L_33:
        /*00c4*/ 	.byte	0x04, 0x36
        /*00c6*/ 	.short	(.L_35 - .L_34)
.L_34:
        /*00c8*/ 	.word	0x00000008
.L_35:


//--------------------- .nv.callgraph             --------------------------
	.section	.nv.callgraph,"",@"SHT_CUDA_CALLGRAPH"
	.align	4
	.sectionentsize	8
	.align		4
        /*0000*/ 	.word	0x00000000
	.align		4
        /*0004*/ 	.word	0xffffffff
	.align		4
        /*0008*/ 	.word	0x00000000
	.align		4
        /*000c*/ 	.word	0xfffffffe
	.align		4
        /*0010*/ 	.word	0x00000000
	.align		4
        /*0014*/ 	.word	0xfffffffd
	.align		4
        /*0018*/ 	.word	0x00000000
	.align		4
        /*001c*/ 	.word	0xfffffffc


//--------------------- .text.triton_red_fused__to_copy_mul_sum_1 --------------------------
	.section	.text.triton_red_fused__to_copy_mul_sum_1,"ax",@progbits
	.align	128
        .global         triton_red_fused__to_copy_mul_sum_1
        .type           triton_red_fused__to_copy_mul_sum_1,@function
        .size           triton_red_fused__to_copy_mul_sum_1,(.L_x_5 - triton_red_fused__to_copy_mul_sum_1)
        .other          triton_red_fused__to_copy_mul_sum_1,@"STO_CUDA_ENTRY STV_DEFAULT"
triton_red_fused__to_copy_mul_sum_1:
.text.triton_red_fused__to_copy_mul_sum_1:
[----:B------:R-:W0:Y:S02]  /*0000*/  LDC R1, c[0x0][0x28] ;  /* 0x00000a00ff017b82 */ /* 0x000e240000000800 */
[----:B------:R-:W-:Y:S01]  /*0010*/  ULDC UR4, c[0x0][0x234] ;  /* 0x00008d0000047ab9 */ /* 0x000fe20000000800 */
[----:B------:R-:W1:Y:S01]  /*0020*/  S2R R0, SR_CTAID.X ;  /* 0x0000000000007919 */ /* 0x000e620000002500 */
[----:B------:R-:W-:Y:S01]  /*0030*/  MOV R3, UR4 ;  /* 0x0000000400037c02 */ /* 0x000fe20008000f00 */
[----:B------:R-:W-:Y:S01]  /*0040*/  ULDC.64 UR4, c[0x0][0x208] ;  /* 0x0000820000047ab9 */ /* 0x000fe20000000a00 */
[----:B------:R-:W-:Y:S01]  /*0050*/  HFMA2.MMA R20, -RZ, RZ, 0, 0 ;  /* 0x00000000ff147435 */ /* 0x000fe200000001ff */
[----:B------:R-:W2:Y:S01]  /*0060*/  S2R R2, SR_TID.X ;  /* 0x0000000000027919 */ /* 0x000ea20000002100 */
[----:B------:R-:W-:-:S13]  /*0070*/  ISETP.GE.AND P0, PT, R3, 0x1, PT ;  /* 0x000000010300780c */ /* 0x000fda0003f06270 */
[----:B------:R-:W-:Y:S05]  /*0080*/  @!P0 BRA `(.L_x_0) ;  /* 0x0000000800448947 */ /* 0x000fea0003800000 */
[----:B------:R-:W-:Y:S01]  /*0090*/  ISETP.GT.AND P1, PT, R3, 0xc, PT ;  /* 0x0000000c0300780c */ /* 0x000fe20003f24270 */
[----:B------:R-:W-:Y:S01]  /*00a0*/  IMAD.MOV.U32 R26, RZ, RZ, RZ ;  /* 0x000000ffff1a7224 */ /* 0x000fe200078e00ff */
[----:B--2---:R-:W-:Y:S02]  /*00b0*/  LOP3.LUT R5, R2, 0x3, RZ, 0xc0, !PT ;  /* 0x0000000302057812 */ /* 0x004fe400078ec0ff */
[----:B------:R-:W-:Y:S02]  /*00c0*/  PLOP3.LUT P0, PT, PT, PT, PT, 0x80, 0x0 ;  /* 0x000000000000781c */ /* 0x000fe40003f0f070 */
[----:B------:R-:W-:Y:S02]  /*00d0*/  MOV R20, RZ ;  /* 0x000000ff00147202 */ /* 0x000fe40000000f00 */
[----:B-1----:R-:W-:-:S05]  /*00e0*/  LEA R8, R5, R0, 0xc ;  /* 0x0000000005087211 */ /* 0x002fca00078e60ff */
[----:B------:R-:W-:Y:S05]  /*00f0*/  @!P1 BRA `(.L_x_1) ;  /* 0x0000000400309947 */ /* 0x000fea0003800000 */
[----:B------:R-:W1:Y:S01]  /*0100*/  LDC R7, c[0x0][0x234] ;  /* 0x00008d00ff077b82 */ /* 0x000e620000000800 */
[----:B------:R-:W-:Y:S02]  /*0110*/  PLOP3.LUT P0, PT, PT, PT, PT, 0x8, 0x0 ;  /* 0x000000000000781c */ /* 0x000fe40003f0e170 */
[----:B------:R-:W-:-:S05]  /*0120*/  IADD3 R4, R3, -0xc, RZ ;  /* 0xfffffff403047810 */ /* 0x000fca0007ffe0ff */
[----:B------:R-:W2:Y:S08]  /*0130*/  LDC.64 R10, c[0x0][0x210] ;  /* 0x00008400ff0a7b82 */ /* 0x000eb00000000a00 */
[----:B------:R-:W3:Y:S08]  /*0140*/  LDC.64 R12, c[0x0][0x218] ;  /* 0x00008600ff0c7b82 */ /* 0x000ef00000000a00 */
[----:B-1----:R-:W4:Y:S02]  /*0150*/  LDC.64 R14, c[0x0][0x220] ;  /* 0x00008800ff0e7b82 */ /* 0x002f240000000a00 */
.L_x_2:
[----:B------:R-:W-:Y:S01]  /*0160*/  IMAD.IADD R16, R5, 0x1, R26 ;  /* 0x0000000105107824 */ /* 0x000fe200078e021a */
[----:B------:R-:W-:Y:S01]  /*0170*/  MOV R3, R7 ;  /* 0x0000000700037202 */ /* 0x000fe20000000f00 */
[----:B---3--:R-:W-:Y:S01]  /*0180*/  IMAD.WIDE R18, R8, 0x2, R12 ;  /* 0x0000000208127825 */ /* 0x008fe200078e020c */
[----:B------:R-:W-:Y:S01]  /*0190*/  PRMT R9, RZ, 0x7610, R9 ;  /* 0x00007610ff097816 */ /* 0x000fe20000000009 */
[----:B------:R-:W-:Y:S01]  /*01a0*/  HFMA2.MMA R29, -RZ, RZ, 0, 0 ;  /* 0x00000000ff1d7435 */ /* 0x000fe200000001ff */
[C---:B------:R-:W-:Y:S01]  /*01b0*/  ISETP.GE.AND P2, PT, R16.reuse, R3, PT ;  /* 0x000000031000720c */ /* 0x040fe20003f46270 */
[----:B----4-:R-:W-:Y:S01]  /*01c0*/  IMAD.WIDE R16, R16, 0x4, R14 ;  /* 0x0000000410107825 */ /* 0x010fe200078e020e */
[----:B------:R-:W-:-:S03]  /*01d0*/  PRMT R21, RZ, 0x7610, R21 ;  /* 0x00007610ff157816 */ /* 0x000fc60000000015 */
[----:B--2---:R-:W-:-:S08]  /*01e0*/  IMAD.WIDE R22, R8, 0x2, R10 ;  /* 0x0000000208167825 */ /* 0x004fd000078e020a */
[----:B------:R1:W2:Y:S04]  /*01f0*/  @!P2 LDG.E.EF.U16 R9, desc[UR4][R18.64] ;  /* 0x000000041209a981 */ /* 0x0002a8000c0e1500 */
[----:B------:R3:W4:Y:S04]  /*0200*/  @!P2 LDG.E.EL R29, desc[UR4][R16.64] ;  /* 0x00000004101da981 */ /* 0x000728000c2e1900 */
[----:B------:R5:W4:Y:S01]  /*0210*/  @!P2 LDG.E.EF.U16 R21, desc[UR4][R22.64] ;  /* 0x000000041615a981 */ /* 0x000b22000c0e1500 */
[----:B------:R-:W-:Y:S01]  /*0220*/  IADD3 R24, R5, 0x4, R26 ;  /* 0x0000000405187810 */ /* 0x000fe20007ffe01a */
[----:B-1----:R-:W-:Y:S01]  /*0230*/  VIADD R19, R8, 0x4000 ;  /* 0x0000400008137836 */ /* 0x002fe20000000000 */
[----:B------:R-:W-:-:S02]  /*0240*/  MOV R27, RZ ;  /* 0x000000ff001b7202 */ /* 0x000fc40000000f00 */
[----:B------:R-:W-:Y:S01]  /*0250*/  ISETP.GE.AND P3, PT, R24, R3, PT ;  /* 0x000000031800720c */ /* 0x000fe20003f66270 */
[----:B---3--:R-:W-:Y:S01]  /*0260*/  IMAD.WIDE R16, R19, 0x2, R10 ;  /* 0x0000000213107825 */ /* 0x008fe200078e020a */
[----:B------:R-:W-:Y:S02]  /*0270*/  PRMT R6, RZ, 0x7610, R6 ;  /* 0x00007610ff067816 */ /* 0x000fe40000000006 */
[----:B-----5:R-:W-:Y:S01]  /*0280*/  IADD3 R22, R5, 0x8, R26 ;  /* 0x0000000805167810 */ /* 0x020fe20007ffe01a */
[----:B------:R-:W-:-:S03]  /*0290*/  IMAD.WIDE R18, R19, 0x2, R12 ;  /* 0x0000000213127825 */ /* 0x000fc600078e020c */
[----:B------:R-:W-:Y:S01]  /*02a0*/  ISETP.GE.AND P4, PT, R22, R3, PT ;  /* 0x000000031600720c */ /* 0x000fe20003f86270 */
[----:B------:R-:W-:-:S04]  /*02b0*/  IMAD.WIDE R24, R24, 0x4, R14 ;  /* 0x0000000418187825 */ /* 0x000fc800078e020e */
[----:B------:R1:W3:Y:S01]  /*02c0*/  @!P3 LDG.E.EF.U16 R6, desc[UR4][R18.64] ;  /* 0x000000041206b981 */ /* 0x0002e2000c0e1500 */
[----:B------:R-:W-:Y:S01]  /*02d0*/  IMAD.WIDE R22, R22, 0x4, R14 ;  /* 0x0000000416167825 */ /* 0x000fe200078e020e */
[----:B------:R-:W-:Y:S02]  /*02e0*/  PRMT R28, RZ, 0x7610, R28 ;  /* 0x00007610ff1c7816 */ /* 0x000fe4000000001c */
[----:B------:R5:W3:Y:S04]  /*02f0*/  @!P3 LDG.E.EL R27, desc[UR4][R24.64] ;  /* 0x00000004181bb981 */ /* 0x000ae8000c2e1900 */
[----:B------:R5:W3:Y:S01]  /*0300*/  @!P3 LDG.E.EF.U16 R28, desc[UR4][R16.64] ;  /* 0x00000004101cb981 */ /* 0x000ae2000c0e1500 */
[----:B-1----:R-:W-:Y:S01]  /*0310*/  HFMA2.MMA R18, -RZ, RZ, 0, 0 ;  /* 0x00000000ff127435 */ /* 0x002fe200000001ff */
[----:B-----5:R-:W-:-:S09]  /*0320*/  IADD3 R25, R8, 0x8000, RZ ;  /* 0x0000800008197810 */ /* 0x020fd20007ffe0ff */
[----:B------:R1:W5:Y:S01]  /*0330*/  @!P4 LDG.E.EL R18, desc[UR4][R22.64] ;  /* 0x000000041612c981 */ /* 0x000362000c2e1900 */
[----:B------:R-:W-:Y:S01]  /*0340*/  PRMT R19, RZ, 0x7610, R19 ;  /* 0x00007610ff137816 */ /* 0x000fe20000000013 */
[----:B0-----:R-:W-:-:S05]  /*0350*/  IMAD.WIDE R16, R25, 0x2, R10 ;  /* 0x0000000219107825 */ /* 0x001fca00078e020a */
[----:B------:R0:W5:Y:S01]  /*0360*/  @!P4 LDG.E.EF.U16 R19, desc[UR4][R16.64] ;  /* 0x000000041013c981 */ /* 0x000162000c0e1500 */
[----:B-1----:R-:W-:-:S04]  /*0370*/  IADD3 R22, R5, 0xc, R26 ;  /* 0x0000000c05167810 */ /* 0x002fc80007ffe01a */
[----:B------:R-:W-:Y:S01]  /*0380*/  ISETP.GE.AND P1, PT, R22, R3, PT ;  /* 0x000000031600720c */ /* 0x000fe20003f26270 */
[----:B------:R-:W-:Y:S01]  /*0390*/  IMAD.WIDE R24, R25, 0x2, R12 ;  /* 0x0000000219187825 */ /* 0x000fe200078e020c */
[----:B0-----:R-:W-:-:S03]  /*03a0*/  PRMT R16, RZ, 0x7610, R16 ;  /* 0x00007610ff107816 */ /* 0x001fc60000000010 */
[----:B------:R-:W-:Y:S02]  /*03b0*/  IMAD.MOV.U32 R17, RZ, RZ, R20 ;  /* 0x000000ffff117224 */ /* 0x000fe400078e0014 */
[----:B------:R-:W-:Y:S01]  /*03c0*/  IMAD.WIDE R22, R22, 0x4, R14 ;  /* 0x0000000416167825 */ /* 0x000fe200078e020e */
[----:B------:R0:W5:Y:S03]  /*03d0*/  @!P4 LDG.E.EF.U16 R16, desc[UR4][R24.64] ;  /* 0x000000041810c981 */ /* 0x000166000c0e1500 */
[----:B--2---:R-:W-:-:S05]  /*03e0*/  HADD2.F32 R9, -RZ, R9.H0_H0 ;  /* 0x20000009ff097230 */ /* 0x004fca0000004100 */
[----:B----4-:R-:W-:Y:S01]  /*03f0*/  FMUL R29, R9, R29 ;  /* 0x0000001d091d7220 */ /* 0x010fe20000400000 */
[----:B------:R-:W-:Y:S01]  /*0400*/  MOV R9, RZ ;  /* 0x000000ff00097202 */ /* 0x000fe20000000f00 */
[----:B------:R-:W-:Y:S01]  /*0410*/  HADD2.F32 R20, -RZ, R21.H0_H0 ;  /* 0x20000015ff147230 */ /* 0x000fe20000004100 */
[----:B------:R-:W-:-:S04]  /*0420*/  IADD3 R21, R8, 0xc000, RZ ;  /* 0x0000c00008157810 */ /* 0x000fc80007ffe0ff */
[----:B------:R1:W2:Y:S01]  /*0430*/  @!P1 LDG.E.EL R9, desc[UR4][R22.64] ;  /* 0x0000000416099981 */ /* 0x0002a2000c2e1900 */
[----:B------:R-:W-:Y:S01]  /*0440*/  @!P2 FFMA R17, R20, R29, R17 ;  /* 0x0000001d1411a223 */ /* 0x000fe20000000011 */
[----:B0-----:R-:W-:Y:S01]  /*0450*/  IMAD.WIDE R24, R21, 0x2, R10 ;  /* 0x0000000215187825 */ /* 0x001fe200078e020a */
[----:B------:R-:W-:-:S03]  /*0460*/  PRMT R29, RZ, 0x7610, R29 ;  /* 0x00007610ff1d7816 */ /* 0x000fc6000000001d */
[----:B------:R-:W-:-:S03]  /*0470*/  IMAD.WIDE R20, R21, 0x2, R12 ;  /* 0x0000000215147825 */ /* 0x000fc600078e020c */
[----:B------:R-:W4:Y:S01]  /*0480*/  @!P1 LDG.E.EF.U16 R29, desc[UR4][R24.64] ;  /* 0x00000004181d9981 */ /* 0x000f22000c0e1500 */
[----:B-1----:R-:W-:-:S06]  /*0490*/  PRMT R22, RZ, 0x7610, R22 ;  /* 0x00007610ff167816 */ /* 0x002fcc0000000016 */
[----:B------:R-:W2:Y:S01]  /*04a0*/  @!P1 LDG.E.EF.U16 R22, desc[UR4][R20.64] ;  /* 0x0000000414169981 */ /* 0x000ea2000c0e1500 */
[----:B---3--:R-:W-:Y:S01]  /*04b0*/  HADD2.F32 R6, -RZ, R6.H0_H0 ;  /* 0x20000006ff067230 */ /* 0x008fe20000004100 */
[----:B------:R-:W-:Y:S01]  /*04c0*/  IADD3 R26, R26, 0x10, RZ ;  /* 0x000000101a1a7810 */ /* 0x000fe20007ffe0ff */
[----:B------:R-:W-:-:S03]  /*04d0*/  HADD2.F32 R28, -RZ, R28.H0_H0 ;  /* 0x2000001cff1c7230 */ /* 0x000fc60000004100 */
[----:B------:R-:W-:Y:S01]  /*04e0*/  FMUL R6, R6, R27 ;  /* 0x0000001b06067220 */ /* 0x000fe20000400000 */
[----:B------:R-:W-:-:S03]  /*04f0*/  ISETP.GE.AND P2, PT, R26, R4, PT ;  /* 0x000000041a00720c */ /* 0x000fc60003f46270 */
[----:B------:R-:W-:Y:S01]  /*0500*/  @!P3 FFMA R17, R28, R6, R17 ;  /* 0x000000061c11b223 */ /* 0x000fe20000000011 */
[----:B-----5:R-:W-:Y:S02]  /*0510*/  HADD2.F32 R6, -RZ, R19.H0_H0 ;  /* 0x20000013ff067230 */ /* 0x020fe40000004100 */
[----:B------:R-:W-:-:S05]  /*0520*/  HADD2.F32 R23, -RZ, R16.H0_H0 ;  /* 0x20000010ff177230 */ /* 0x000fca0000004100 */
[----:B------:R-:W-:-:S04]  /*0530*/  FMUL R18, R23, R18 ;  /* 0x0000001217127220 */ /* 0x000fc80000400000 */
[----:B------:R-:W-:Y:S01]  /*0540*/  @!P4 FFMA R17, R6, R18, R17 ;  /* 0x000000120611c223 */ /* 0x000fe20000000011 */
[----:B------:R-:W-:Y:S01]  /*0550*/  IADD3 R8, R8, 0x10000, RZ ;  /* 0x0001000008087810 */ /* 0x000fe20007ffe0ff */
[----:B----4-:R-:W-:Y:S02]  /*0560*/  HADD2.F32 R16, -RZ, R29.H0_H0 ;  /* 0x2000001dff107230 */ /* 0x010fe40000004100 */
[----:B--2---:R-:W-:-:S05]  /*0570*/  HADD2.F32 R22, -RZ, R22.H0_H0 ;  /* 0x20000016ff167230 */ /* 0x004fca0000004100 */
[----:B------:R-:W-:-:S04]  /*0580*/  FMUL R6, R22, R9 ;  /* 0x0000000916067220 */ /* 0x000fc80000400000 */
[----:B------:R-:W-:-:S04]  /*0590*/  @!P1 FFMA R17, R16, R6, R17 ;  /* 0x0000000610119223 */ /* 0x000fc80000000011 */
[----:B------:R-:W-:Y:S01]  /*05a0*/  IMAD.MOV.U32 R20, RZ, RZ, R17 ;  /* 0x000000ffff147224 */ /* 0x000fe200078e0011 */
[----:B------:R-:W-:Y:S06]  /*05b0*/  @!P2 BRA `(.L_x_2) ;  /* 0xfffffff800e8a947 */ /* 0x000fec000383ffff */
.L_x_1:
[----:B------:R-:W-:-:S04]  /*05c0*/  IADD3 R4, -R26, R3, RZ ;  /* 0x000000031a047210 */ /* 0x000fc80007ffe1ff */
[----:B------:R-:W-:-:S13]  /*05d0*/  ISETP.GT.AND P1, PT, R4, 0x4, PT ;  /* 0x000000040400780c */ /* 0x000fda0003f24270 */
[----:B------:R-:W-:Y:S05]  /*05e0*/  @!P1 BRA `(.L_x_3) ;  /* 0x00000000009c9947 */ /* 0x000fea0003800000 */
[----:B------:R-:W1:Y:S01]  /*05f0*/  LDC.64 R12, c[0x0][0x218] ;  /* 0x00008600ff0c7b82 */ /* 0x000e620000000a00 */
[----:B------:R-:W-:Y:S02]  /*0600*/  IADD3 R14, R5, R26, RZ ;  /* 0x0000001a050e7210 */ /* 0x000fe40007ffe0ff */
[----:B------:R-:W-:Y:S02]  /*0610*/  IADD3 R26, R26, 0x4, RZ ;  /* 0x000000041a1a7810 */ /* 0x000fe40007ffe0ff */
[----:B------:R-:W-:Y:S02]  /*0620*/  ISETP.GE.AND P0, PT, R14, R3, PT ;  /* 0x000000030e00720c */ /* 0x000fe40003f06270 */
[----:B------:R-:W-:Y:S01]  /*0630*/  PRMT R4, RZ, 0x7610, R4 ;  /* 0x00007610ff047816 */ /* 0x000fe20000000004 */
[----:B------:R-:W2:Y:S01]  /*0640*/  LDC.64 R6, c[0x0][0x210] ;  /* 0x00008400ff067b82 */ /* 0x000ea20000000a00 */
[----:B------:R-:W-:-:S07]  /*0650*/  IMAD.IADD R21, R5, 0x1, R26 ;  /* 0x0000000105157824 */ /* 0x000fce00078e021a */
[----:B------:R-:W3:Y:S01]  /*0660*/  LDC.64 R10, c[0x0][0x220] ;  /* 0x00008800ff0a7b82 */ /* 0x000ee20000000a00 */
[----:B------:R-:W-:Y:S01]  /*0670*/  HFMA2.MMA R18, -RZ, RZ, 0, 0 ;  /* 0x00000000ff127435 */ /* 0x000fe200000001ff */
[----:B------:R-:W-:Y:S02]  /*0680*/  ISETP.GE.AND P1, PT, R21, R3, PT ;  /* 0x000000031500720c */ /* 0x000fe40003f26270 */
[----:B------:R-:W-:Y:S01]  /*0690*/  IADD3 R17, R8, 0x4000, RZ ;  /* 0x0000400008117810 */ /* 0x000fe20007ffe0ff */
[----:B-1----:R-:W-:Y:S01]  /*06a0*/  IMAD.WIDE R22, R8, 0x2, R12 ;  /* 0x0000000208167825 */ /* 0x002fe200078e020c */
[----:B------:R-:W-:-:S04]  /*06b0*/  PRMT R19, RZ, 0x7610, R19 ;  /* 0x00007610ff137816 */ /* 0x000fc80000000013 */
[----:B------:R1:W4:Y:S01]  /*06c0*/  @!P0 LDG.E.EF.U16 R4, desc[UR4][R22.64] ;  /* 0x0000000416048981 */ /* 0x000322000c0e1500 */
[----:B------:R-:W-:Y:S01]  /*06d0*/  PRMT R16, RZ, 0x7610, R16 ;  /* 0x00007610ff107816 */ /* 0x000fe20000000010 */
[----:B------:R-:W-:-:S04]  /*06e0*/  IMAD.WIDE R12, R17, 0x2, R12 ;  /* 0x00000002110c7825 */ /* 0x000fc800078e020c */
[----:B--2---:R-:W-:Y:S01]  /*06f0*/  IMAD.WIDE R8, R8, 0x2, R6 ;  /* 0x0000000208087825 */ /* 0x004fe200078e0206 */
[----:B------:R-:W2:Y:S03]  /*0700*/  @!P1 LDG.E.EF.U16 R16, desc[UR4][R12.64] ;  /* 0x000000040c109981 */ /* 0x000ea6000c0e1500 */
[--C-:B---3--:R-:W-:Y:S01]  /*0710*/  IMAD.WIDE R14, R14, 0x4, R10.reuse ;  /* 0x000000040e0e7825 */ /* 0x108fe200078e020a */
[----:B------:R3:W5:Y:S04]  /*0720*/  @!P0 LDG.E.EF.U16 R19, desc[UR4][R8.64] ;  /* 0x0000000408138981 */ /* 0x000768000c0e1500 */
[----:B------:R-:W2:Y:S01]  /*0730*/  @!P0 LDG.E.EL R18, desc[UR4][R14.64] ;  /* 0x000000040e128981 */ /* 0x000ea2000c2e1900 */
[----:B------:R-:W-:Y:S01]  /*0740*/  IMAD.WIDE R10, R21, 0x4, R10 ;  /* 0x00000004150a7825 */ /* 0x000fe200078e020a */
[----:B------:R-:W-:-:S02]  /*0750*/  PRMT R21, RZ, 0x7610, R21 ;  /* 0x00007610ff157816 */ /* 0x000fc40000000015 */
[----:B-1----:R-:W-:Y:S01]  /*0760*/  MOV R22, RZ ;  /* 0x000000ff00167202 */ /* 0x002fe20000000f00 */
[----:B------:R-:W-:-:S05]  /*0770*/  IMAD.WIDE R6, R17, 0x2, R6 ;  /* 0x0000000211067825 */ /* 0x000fca00078e0206 */
[----:B------:R-:W2:Y:S04]  /*0780*/  @!P1 LDG.E.EF.U16 R21, desc[UR4][R6.64] ;  /* 0x0000000406159981 */ /* 0x000ea8000c0e1500 */
[----:B------:R-:W2:Y:S01]  /*0790*/  @!P1 LDG.E.EL R22, desc[UR4][R10.64] ;  /* 0x000000040a169981 */ /* 0x000ea2000c2e1900 */
[----:B------:R-:W-:Y:S01]  /*07a0*/  VIADD R26, R26, 0x4 ;  /* 0x000000041a1a7836 */ /* 0x000fe20000000000 */
[----:B---3--:R-:W-:Y:S01]  /*07b0*/  IADD3 R8, R17, 0x4000, RZ ;  /* 0x0000400011087810 */ /* 0x008fe20007ffe0ff */
[----:B----4-:R-:W-:Y:S02]  /*07c0*/  HADD2.F32 R23, -RZ, R4.H0_H0 ;  /* 0x20000004ff177230 */ /* 0x010fe40000004100 */
[----:B-----5:R-:W-:-:S03]  /*07d0*/  HADD2.F32 R19, -RZ, R19.H0_H0 ;  /* 0x20000013ff137230 */ /* 0x020fc60000004100 */
[----:B--2---:R-:W-:Y:S01]  /*07e0*/  FMUL R9, R23, R18 ;  /* 0x0000001217097220 */ /* 0x004fe20000400000 */
[----:B------:R-:W-:-:S03]  /*07f0*/  HADD2.F32 R13, -RZ, R16.H0_H0 ;  /* 0x20000010ff0d7230 */ /* 0x000fc60000004100 */
[----:B------:R-:W-:-:S05]  /*0800*/  FFMA R9, R19, R9, R20 ;  /* 0x0000000913097223 */ /* 0x000fca0000000014 */
[----:B------:R-:W-:Y:S01]  /*0810*/  FSEL R20, R9, R20, !P0 ;  /* 0x0000001409147208 */ /* 0x000fe20004000000 */
[----:B------:R-:W-:Y:S02]  /*0820*/  HADD2.F32 R21, -RZ, R21.H0_H0 ;  /* 0x20000015ff157230 */ /* 0x000fe40000004100 */
[----:B------:R-:W-:Y:S01]  /*0830*/  FMUL R9, R13, R22 ;  /* 0x000000160d097220 */ /* 0x000fe20000400000 */
[----:B------:R-:W-:-:S03]  /*0840*/  PLOP3.LUT P0, PT, PT, PT, PT, 0x8, 0x0 ;  /* 0x000000000000781c */ /* 0x000fc60003f0e170 */
[----:B------:R-:W-:-:S10]  /*0850*/  @!P1 FFMA R20, R21, R9, R20 ;  /* 0x0000000915149223 */ /* 0x000fd40000000014 */
.L_x_3:
[----:B------:R-:W-:-:S13]  /*0860*/  ISETP.LT.OR P0, PT, R26, R3, P0 ;  /* 0x000000031a00720c */ /* 0x000fda0000701670 */
[----:B------:R-:W-:Y:S05]  /*0870*/  @!P0 BRA `(.L_x_0) ;  /* 0x0000000000488947 */ /* 0x000fea0003800000 */
[----:B------:R-:W1:Y:S01]  /*0880*/  LDC.64 R6, c[0x0][0x218] ;  /* 0x00008600ff067b82 */ /* 0x000e620000000a00 */
[----:B------:R-:W-:Y:S02]  /*0890*/  IADD3 R26, R5, R26, RZ ;  /* 0x0000001a051a7210 */ /* 0x000fe40007ffe0ff */
[----:B------:R-:W-:Y:S02]  /*08a0*/  PRMT R14, RZ, 0x7610, R14 ;  /* 0x00007610ff0e7816 */ /* 0x000fe4000000000e */
[----:B------:R-:W-:-:S03]  /*08b0*/  ISETP.GE.AND P0, PT, R26, R3, PT ;  /* 0x000000031a00720c */ /* 0x000fc60003f06270 */
[----:B------:R-:W2:Y:S08]  /*08c0*/  LDC.64 R10, c[0x0][0x210] ;  /* 0x00008400ff0a7b82 */ /* 0x000eb00000000a00 */
[----:B------:R-:W3:Y:S01]  /*08d0*/  LDC.64 R12, c[0x0][0x220] ;  /* 0x00008800ff0c7b82 */ /* 0x000ee20000000a00 */
[----:B------:R-:W-:Y:S01]  /*08e0*/  PRMT R3, RZ, 0x7610, R3 ;  /* 0x00007610ff037816 */ /* 0x000fe20000000003 */
[----:B-1----:R-:W-:-:S05]  /*08f0*/  IMAD.WIDE R4, R8, 0x2, R6 ;  /* 0x0000000208047825 */ /* 0x002fca00078e0206 */
[----:B------:R-:W4:Y:S01]  /*0900*/  @!P0 LDG.E.EF.U16 R14, desc[UR4][R4.64] ;  /* 0x00000004040e8981 */ /* 0x000f22000c0e1500 */
[----:B--2---:R-:W-:Y:S01]  /*0910*/  IMAD.WIDE R8, R8, 0x2, R10 ;  /* 0x0000000208087825 */ /* 0x004fe200078e020a */
[----:B------:R-:W-:-:S04]  /*0920*/  HFMA2.MMA R10, -RZ, RZ, 0, 0 ;  /* 0x00000000ff0a7435 */ /* 0x000fc800000001ff */
[----:B------:R-:W2:Y:S01]  /*0930*/  @!P0 LDG.E.EF.U16 R3, desc[UR4][R8.64] ;  /* 0x0000000408038981 */ /* 0x000ea2000c0e1500 */
[----:B---3--:R-:W-:-:S05]  /*0940*/  IMAD.WIDE R6, R26, 0x4, R12 ;  /* 0x000000041a067825 */ /* 0x008fca00078e020c */
[----:B------:R-:W3:Y:S01]  /*0950*/  @!P0 LDG.E.EL R10, desc[UR4][R6.64] ;  /* 0x00000004060a8981 */ /* 0x000ee2000c2e1900 */
[----:B----4-:R-:W-:Y:S02]  /*0960*/  HADD2.F32 R13, -RZ, R14.H0_H0 ;  /* 0x2000000eff0d7230 */ /* 0x010fe40000004100 */
[----:B--2---:R-:W-:-:S03]  /*0970*/  HADD2.F32 R11, -RZ, R3.H0_H0 ;  /* 0x20000003ff0b7230 */ /* 0x004fc60000004100 */
[----:B---3--:R-:W-:-:S04]  /*0980*/  FMUL R3, R13, R10 ;  /* 0x0000000a0d037220 */ /* 0x008fc80000400000 */
[----:B------:R-:W-:-:S07]  /*0990*/  @!P0 FFMA R20, R3, R11, R20 ;  /* 0x0000000b03148223 */ /* 0x000fce0000000014 */
.L_x_0:
[----:B------:R-:W3:Y:S01]  /*09a0*/  SHFL.BFLY PT, R3, R20, 0x2, 0x1f ;  /* 0x0c401f0014037f89 */ /* 0x000ee200000e0000 */
[----:B------:R-:W4:Y:S01]  /*09b0*/  LDC.64 R4, c[0x0][0x228] ;  /* 0x00008a00ff047b82 */ /* 0x000f220000000a00 */
[----:B--2---:R-:W-:Y:S01]  /*09c0*/  LOP3.LUT P0, RZ, R2, 0x3f, RZ, 0xc0, !PT ;  /* 0x0000003f02ff7812 */ /* 0x004fe2000780c0ff */
[----:B---3--:R-:W-:-:S05]  /*09d0*/  FADD R3, R3, R20 ;  /* 0x0000001403037221 */ /* 0x008fca0000000000 */
[----:B------:R-:W2:Y:S02]  /*09e0*/  SHFL.BFLY PT, R6, R3, 0x1, 0x1f ;  /* 0x0c201f0003067f89 */ /* 0x000ea400000e0000 */
[----:B--2---:R-:W-:-:S05]  /*09f0*/  FADD R6, R3, R6 ;  /* 0x0000000603067221 */ /* 0x004fca0000000000 */
[----:B----4-:R-:W-:Y:S05]  /*0a00*/  @P0 EXIT ;  /* 0x000000000000094d */ /* 0x010fea0003800000 */
[----:B------:R-:W-:Y:S01]  /*0a10*/  F2FP.F16.F32.PACK_AB R6, RZ, R6 ;  /* 0x00000006ff06723e */ /* 0x000fe200000000ff */
[----:B-1----:R-:W-:-:S05]  /*0a20*/  IMAD.WIDE R2, R0, 0x2, R4 ;  /* 0x0000000200027825 */ /* 0x002fca00078e0204 */
[----:B------:R-:W-:Y:S01]  /*0a30*/  STG.E.U16 desc[UR4][R2.64], R6 ;  /* 0x0000000602007986 */ /* 0x000fe2000c101504 */
[----:B------:R-:W-:Y:S05]  /*0a40*/  EXIT ;  /* 0x000000000000794d */ /* 0x000fea0003800000 */
.L_x_4:
[----:B------:R-:W-:-:S00]  /*0a50*/  BRA `(.L_x_4) ;  /* 0xfffffffc00fc7947 */ /* 0x000fc0000383ffff */
[----:B------:R-:W-:-:S00]  /*0a60*/  NOP ;  /* 0x0000000000007918 */ /* 0x000fc00000000000 */
        /* <DEDUP_REMOVED lines=9> */
.L_x_5:


//--------------------- .nv.constant0.triton_red_fused__to_copy_mul_sum_1 --------------------------
	.section	.nv.constant0.triton_red_fused__to_copy_mul_sum_1,"a",@progbits
	.sectionflags	@""
	.align	4
.nv.constant0.triton_red_fused__to_copy_mul_sum_1:
	.zero		576
